	.headerflags	@"EF_CUDA_TEXMODE_UNIFIED EF_CUDA_64BIT_ADDRESS EF_CUDA_ACCELERATORS EF_CUDA_SM90 EF_CUDA_VIRTUAL_SM(EF_CUDA_SM90)"
	.elftype	@"ET_EXEC"


//--------------------- .nv.info                  --------------------------
	.section	.nv.info,"",@"SHT_CUDA_INFO"
	.align	4


	//----- nvinfo : EIATTR_REGCOUNT
	.align		4
        /*0000*/ 	.byte	0x04, 0x2f
        /*0002*/ 	.short	(.L_2 - .L_1)
	.align		4
.L_1:
        /*0004*/ 	.word	index@(triton_poi_fused_add_native_group_norm_relu_36)
        /*0008*/ 	.word	0x0000002a


	//----- nvinfo : EIATTR_MIN_STACK_SIZE
	.align		4
.L_2:
        /*000c*/ 	.byte	0x04, 0x12
        /*000e*/ 	.short	(.L_4 - .L_3)
	.align		4
.L_3:
        /*0010*/ 	.word	index@(triton_poi_fused_add_native_group_norm_relu_36)
        /*0014*/ 	.word	0x00000000


	//----- nvinfo : EIATTR_FRAME_SIZE
	.align		4
.L_4:
        /*0018*/ 	.byte	0x04, 0x11
        /*001a*/ 	.short	(.L_6 - .L_5)
	.align		4
.L_5:
        /*001c*/ 	.word	index@(triton_poi_fused_add_native_group_norm_relu_36)
        /*0020*/ 	.word	0x00000000


	//----- nvinfo : EIATTR_MIN_STACK_SIZE
	.align		4
.L_6:
        /*0024*/ 	.byte	0x04, 0x12
        /*0026*/ 	.short	(.L_8 - .L_7)
	.align		4
.L_7:
        /*0028*/ 	.word	index@(triton_poi_fused_add_native_group_norm_relu_36)
        /*002c*/ 	.word	0x00000000
.L_8:


//--------------------- .nv.info.triton_poi_fused_add_native_group_norm_relu_36 --------------------------
	.section	.nv.info.triton_poi_fused_add_native_group_norm_relu_36,"",@"SHT_CUDA_INFO"
	.sectionflags	@""
	.align	4


	//----- nvinfo : EIATTR_CUDA_API_VERSION
	.align		4
        /*0000*/ 	.byte	0x04, 0x37
        /*0002*/ 	.short	(.L_10 - .L_9)
.L_9:
        /*0004*/ 	.word	0x0000007c


	//----- nvinfo : EIATTR_KPARAM_INFO
	.align		4
.L_10:
        /*0008*/ 	.byte	0x04, 0x17
        /*000a*/ 	.short	(.L_12 - .L_11)
.L_11:
        /*000c*/ 	.word	0x00000000
        /*0010*/ 	.short	0x000b
        /*0012*/ 	.short	0x0058
        /*0014*/ 	.byte	0x00, 0xf0, 0x11, 0x00


	//----- nvinfo : EIATTR_KPARAM_INFO
	.align		4
.L_12:
        /*0018*/ 	.byte	0x04, 0x17
        /*001a*/ 	.short	(.L_14 - .L_13)
.L_13:
        /*001c*/ 	.word	0x00000000
        /*0020*/ 	.short	0x000a
        /*0022*/ 	.short	0x0050
        /*0024*/ 	.byte	0x00, 0xf4, 0x21, 0x00


	//----- nvinfo : EIATTR_KPARAM_INFO
	.align		4
.L_14:
        /*0028*/ 	.byte	0x04, 0x17
        /*002a*/ 	.short	(.L_16 - .L_15)
.L_15:
        /*002c*/ 	.word	0x00000000
        /*0030*/ 	.short	0x0009
        /*0032*/ 	.short	0x0048
        /*0034*/ 	.byte	0x00, 0xf4, 0x21, 0x00


	//----- nvinfo : EIATTR_KPARAM_INFO
	.align		4
.L_16:
        /*0038*/ 	.byte	0x04, 0x17
        /*003a*/ 	.short	(.L_18 - .L_17)
.L_17:
        /*003c*/ 	.word	0x00000000
        /*0040*/ 	.short	0x0008
        /*0042*/ 	.short	0x0040
        /*0044*/ 	.byte	0x00, 0xf4, 0x21, 0x00


	//----- nvinfo : EIATTR_KPARAM_INFO
	.align		4
.L_18:
        /*0048*/ 	.byte	0x04, 0x17
        /*004a*/ 	.short	(.L_20 - .L_19)
.L_19:
        /*004c*/ 	.word	0x00000000
        /*0050*/ 	.short	0x0007
        /*0052*/ 	.short	0x0038
        /*0054*/ 	.byte	0x00, 0xf4, 0x21, 0x00


	//----- nvinfo : EIATTR_KPARAM_INFO
	.align		4
.L_20:
        /*0058*/ 	.byte	0x04, 0x17
        /*005a*/ 	.short	(.L_22 - .L_21)
.L_21:
        /*005c*/ 	.word	0x00000000
        /*0060*/ 	.short	0x0006
        /*0062*/ 	.short	0x0030
        /*0064*/ 	.byte	0x00, 0xf4, 0x21, 0x00


	//----- nvinfo : EIATTR_KPARAM_INFO
	.align		4
.L_22:
        /*0068*/ 	.byte	0x04, 0x17
        /*006a*/ 	.short	(.L_24 - .L_23)
.L_23:
        /*006c*/ 	.word	0x00000000
        /*0070*/ 	.short	0x0005
        /*0072*/ 	.short	0x0028
        /*0074*/ 	.byte	0x00, 0xf4, 0x21, 0x00


	//----- nvinfo : EIATTR_KPARAM_INFO
	.align		4
.L_24:
        /*0078*/ 	.byte	0x04, 0x17
        /*007a*/ 	.short	(.L_26 - .L_25)
.L_25:
        /*007c*/ 	.word	0x00000000
        /*0080*/ 	.short	0x0004
        /*0082*/ 	.short	0x0020
        /*0084*/ 	.byte	0x00, 0xf4, 0x21, 0x00


	//----- nvinfo : EIATTR_KPARAM_INFO
	.align		4
.L_26:
        /*0088*/ 	.byte	0x04, 0x17
        /*008a*/ 	.short	(.L_28 - .L_27)
.L_27:
        /*008c*/ 	.word	0x00000000
        /*0090*/ 	.short	0x0003
        /*0092*/ 	.short	0x0018
        /*0094*/ 	.byte	0x00, 0xf4, 0x21, 0x00


	//----- nvinfo : EIATTR_KPARAM_INFO
	.align		4
.L_28:
        /*0098*/ 	.byte	0x04, 0x17
        /*009a*/ 	.short	(.L_30 - .L_29)
.L_29:
        /*009c*/ 	.word	0x00000000
        /*00a0*/ 	.short	0x0002
        /*00a2*/ 	.short	0x0010
        /*00a4*/ 	.byte	0x00, 0xf4, 0x21, 0x00


	//----- nvinfo : EIATTR_KPARAM_INFO
	.align		4
.L_30:
        /*00a8*/ 	.byte	0x04, 0x17
        /*00aa*/ 	.short	(.L_32 - .L_31)
.L_31:
        /*00ac*/ 	.word	0x00000000
        /*00b0*/ 	.short	0x0001
        /*00b2*/ 	.short	0x0008
        /*00b4*/ 	.byte	0x00, 0xf4, 0x21, 0x00


	//----- nvinfo : EIATTR_KPARAM_INFO
	.align		4
.L_32:
        /*00b8*/ 	.byte	0x04, 0x17
        /*00ba*/ 	.short	(.L_34 - .L_33)
.L_33:
        /*00bc*/ 	.word	0x00000000
        /*00c0*/ 	.short	0x0000
        /*00c2*/ 	.short	0x0000
        /*00c4*/ 	.byte	0x00, 0xf4, 0x21, 0x00


	//----- nvinfo : EIATTR_SPARSE_MMA_MASK
	.align		4
.L_34:
        /*00c8*/ 	.byte	0x03, 0x50
        /*00ca*/ 	.short	0x0000


	//----- nvinfo : EIATTR_MAXREG_COUNT
	.align		4
        /*00cc*/ 	.byte	0x03, 0x1b
        /*00ce*/ 	.short	0x00ff


	//----- nvinfo : EIATTR_EXIT_INSTR_OFFSETS
	.align		4
        /*00d0*/ 	.byte	0x04, 0x1c
        /*00d2*/ 	.short	(.L_36 - .L_35)


	//   ....[0]....
.L_35:
        /*00d4*/ 	.word	0x00000aa0


	//----- nvinfo : EIATTR_REQNTID
	.align		4
.L_36:
        /*00d8*/ 	.byte	0x04, 0x10
        /*00da*/ 	.short	(.L_38 - .L_37)
.L_37:
        /*00dc*/ 	.word	0x00000080
        /*00e0*/ 	.word	0x00000001
        /*00e4*/ 	.word	0x00000001


	//----- nvinfo : EIATTR_CBANK_PARAM_SIZE
	.align		4
.L_38:
        /*00e8*/ 	.byte	0x03, 0x19
        /*00ea*/ 	.short	0x005c


	//----- nvinfo : EIATTR_PARAM_CBANK
	.align		4
        /*00ec*/ 	.byte	0x04, 0x0a
        /*00ee*/ 	.short	(.L_40 - .L_39)
	.align		4
.L_39:
        /*00f0*/ 	.word	index@(.nv.constant0.triton_poi_fused_add_native_group_norm_relu_36)
        /*00f4*/ 	.short	0x0210
        /*00f6*/ 	.short	0x005c


	//----- nvinfo : EIATTR_SW_WAR
	.align		4
.L_40:
        /*00f8*/ 	.byte	0x04, 0x36
        /*00fa*/ 	.short	(.L_42 - .L_41)
.L_41:
        /*00fc*/ 	.word	0x00000008
.L_42:


//--------------------- .nv.callgraph             --------------------------
	.section	.nv.callgraph,"",@"SHT_CUDA_CALLGRAPH"
	.align	4
	.sectionentsize	8
	.align		4
        /*0000*/ 	.word	0x00000000
	.align		4
        /*0004*/ 	.word	0xffffffff
	.align		4
        /*0008*/ 	.word	0x00000000
	.align		4
        /*000c*/ 	.word	0xfffffffe
	.align		4
        /*0010*/ 	.word	0x00000000
	.align		4
        /*0014*/ 	.word	0xfffffffd
	.align		4
        /*0018*/ 	.word	0x00000000
	.align		4
        /*001c*/ 	.word	0xfffffffc


//--------------------- .nv.constant4             --------------------------
	.section	.nv.constant4,"a",@progbits
	.align	8
	.align		8
.nv.constant4:
        /*0000*/ 	.dword	_$_str


//--------------------- .text.triton_poi_fused_add_native_group_norm_relu_36 --------------------------
	.section	.text.triton_poi_fused_add_native_group_norm_relu_36,"ax",@progbits
	.align	128
        .global         triton_poi_fused_add_native_group_norm_relu_36
        .type           triton_poi_fused_add_native_group_norm_relu_36,@function
        .size           triton_poi_fused_add_native_group_norm_relu_36,(.L_x_1 - triton_poi_fused_add_native_group_norm_relu_36)
        .other          triton_poi_fused_add_native_group_norm_relu_36,@"STO_CUDA_ENTRY STV_DEFAULT"
triton_poi_fused_add_native_group_norm_relu_36:
.text.triton_poi_fused_add_native_group_norm_relu_36:
[----:B------:R-:W-:Y:S01]  /*0000*/  LDC R1, c[0x0][0x28] ;  /* 0x00000a00ff017b82 */ /* 0x000fe20000000800 */
[----:B------:R-:W1:Y:S07]  /*0010*/  S2R R0, SR_TID.X ;  /* 0x0000000000007919 */ /* 0x000e6e0000002100 */
[----:B------:R-:W2:Y:S01]  /*0020*/  LDC.64 R10, c[0x0][0x228] ;  /* 0x00008a00ff0a7b82 */ /* 0x000ea20000000a00 */
[----:B------:R-:W-:Y:S01]  /*0030*/  ULDC.64 UR4, c[0x0][0x208] ;  /* 0x0000820000047ab9 */ /* 0x000fe20000000a00 */
[----:B------:R-:W3:Y:S06]  /*0040*/  S2R R5, SR_CTAID.X ;  /* 0x0000000000057919 */ /* 0x000eec0000002500 */
[----:B------:R-:W4:Y:S08]  /*0050*/  LDC.64 R6, c[0x0][0x220] ;  /* 0x00008800ff067b82 */ /* 0x000f300000000a00 */
[----:B------:R-:W5:Y:S08]  /*0060*/  LDC.64 R12, c[0x0][0x218] ;  /* 0x00008600ff0c7b82 */ /* 0x000f700000000a00 */
[----:B------:R-:W2:Y:S01]  /*0070*/  LDC.64 R8, c[0x0][0x230] ;  /* 0x00008c00ff087b82 */ /* 0x000ea20000000a00 */
[----:B-1----:R-:W-:-:S02]  /*0080*/  SHF.L.U32 R0, R0, 0x2, RZ ;  /* 0x0000000200007819 */ /* 0x002fc400000006ff */
[----:B---3--:R-:W-:Y:S02]  /*0090*/  SHF.R.S32.HI R3, RZ, 0x15, R5 ;  /* 0x00000015ff037819 */ /* 0x008fe40000011405 */
[----:B------:R-:W-:Y:S02]  /*00a0*/  LOP3.LUT R0, R0, 0x1fc, RZ, 0xc0, !PT ;  /* 0x000001fc00007812 */ /* 0x000fe400078ec0ff */
[----:B------:R-:W-:Y:S02]  /*00b0*/  SGXT R3, R3, 0x1 ;  /* 0x000000010303781a */ /* 0x000fe40000000200 */
[----:B------:R-:W-:-:S04]  /*00c0*/  LEA R0, R5, R0, 0xa ;  /* 0x0000000005007211 */ /* 0x000fc800078e50ff */
[----:B------:R-:W-:Y:S02]  /*00d0*/  LEA.HI R2, R3, R0, RZ, 0xb ;  /* 0x0000000003027211 */ /* 0x000fe400078f58ff */
[----:B------:R-:W-:Y:S02]  /*00e0*/  IADD3 R14, R0, 0x200, RZ ;  /* 0x00000200000e7810 */ /* 0x000fe40007ffe0ff */
[----:B------:R-:W-:-:S04]  /*00f0*/  LOP3.LUT R5, R2, 0xfffff800, RZ, 0xc0, !PT ;  /* 0xfffff80002057812 */ /* 0x000fc800078ec0ff */
[----:B------:R-:W-:-:S04]  /*0100*/  IADD3 R30, R0, -R5, RZ ;  /* 0x80000005001e7210 */ /* 0x000fc80007ffe0ff */
[----:B------:R-:W-:-:S04]  /*0110*/  PRMT R2, R30, 0x9910, RZ ;  /* 0x000099101e027816 */ /* 0x000fc800000000ff */
[----:B------:R-:W-:-:S04]  /*0120*/  SHF.R.S32.HI R2, RZ, 0xf, R2 ;  /* 0x0000000fff027819 */ /* 0x000fc80000011402 */
[----:B------:R-:W-:-:S04]  /*0130*/  LOP3.LUT R5, R2, 0xffff, RZ, 0xc0, !PT ;  /* 0x0000ffff02057812 */ /* 0x000fc800078ec0ff */
[----:B------:R-:W-:-:S04]  /*0140*/  LEA.HI R2, R5, R30, RZ, 0x15 ;  /* 0x0000001e05027211 */ /* 0x000fc800078fa8ff */
[----:B------:R-:W-:Y:S02]  /*0150*/  PRMT R4, R2, 0x9910, RZ ;  /* 0x0000991002047816 */ /* 0x000fe400000000ff */
[C---:B------:R-:W-:Y:S02]  /*0160*/  LEA.HI R2, R3.reuse, R14, RZ, 0xb ;  /* 0x0000000e03027211 */ /* 0x040fe400078f58ff */
[----:B------:R-:W-:Y:S02]  /*0170*/  SHF.R.S32.HI R4, RZ, 0x5, R4 ;  /* 0x00000005ff047819 */ /* 0x000fe40000011404 */
[----:B------:R-:W-:Y:S02]  /*0180*/  LOP3.LUT R29, R2, 0xfffff800, RZ, 0xc0, !PT ;  /* 0xfffff800021d7812 */ /* 0x000fe400078ec0ff */
[----:B------:R-:W-:Y:S02]  /*0190*/  LEA.HI R2, R3, R0, RZ, 0xf ;  /* 0x0000000003027211 */ /* 0x000fe400078f78ff */
[----:B------:R-:W-:-:S02]  /*01a0*/  IADD3 R29, R14, -R29, RZ ;  /* 0x8000001d0e1d7210 */ /* 0x000fc40007ffe0ff */
[----:B------:R-:W-:Y:S02]  /*01b0*/  PRMT R31, R4, 0x9910, RZ ;  /* 0x00009910041f7816 */ /* 0x000fe400000000ff */
[----:B------:R-:W-:Y:S02]  /*01c0*/  SHF.R.S32.HI R2, RZ, 0xf, R2 ;  /* 0x0000000fff027819 */ /* 0x000fe40000011402 */
[----:B------:R-:W-:Y:S02]  /*01d0*/  PRMT R4, R29, 0x9910, RZ ;  /* 0x000099101d047816 */ /* 0x000fe400000000ff */
[----:B------:R-:W-:Y:S02]  /*01e0*/  LEA R31, R2, R31, 0x6 ;  /* 0x0000001f021f7211 */ /* 0x000fe400078e30ff */
[----:B------:R-:W-:Y:S02]  /*01f0*/  MOV R2, R4 ;  /* 0x0000000400027202 */ /* 0x000fe40000000f00 */
[----:B------:R-:W1:Y:S01]  /*0200*/  LDC.64 R4, c[0x0][0x238] ;  /* 0x00008e00ff047b82 */ /* 0x000e620000000a00 */
[----:B--2---:R-:W-:Y:S01]  /*0210*/  IMAD.WIDE R16, R31, 0x4, R10 ;  /* 0x000000041f107825 */ /* 0x004fe200078e020a */
[----:B------:R-:W-:-:S04]  /*0220*/  SHF.R.S32.HI R2, RZ, 0xf, R2 ;  /* 0x0000000fff027819 */ /* 0x000fc80000011402 */
[----:B------:R-:W-:Y:S02]  /*0230*/  LOP3.LUT R18, R2, 0xffff, RZ, 0xc0, !PT ;  /* 0x0000ffff02127812 */ /* 0x000fe400078ec0ff */
[----:B------:R1:W2:Y:S01]  /*0240*/  LDG.E.EL R2, desc[UR4][R16.64] ;  /* 0x0000000410027981 */ /* 0x0002a2000c2e1900 */
[----:B----4-:R-:W-:Y:S01]  /*0250*/  IMAD.WIDE R32, R31, 0x4, R6 ;  /* 0x000000041f207825 */ /* 0x010fe200078e0206 */
[----:B------:R-:W-:Y:S02]  /*0260*/  LEA.HI R15, R18, R29, RZ, 0x15 ;  /* 0x0000001d120f7211 */ /* 0x000fe400078fa8ff */
[----:B------:R-:W-:Y:S01]  /*0270*/  LEA.HI R3, R3, R14, RZ, 0xf ;  /* 0x0000000e03037211 */ /* 0x000fe200078f78ff */
[----:B-----5:R-:W-:Y:S01]  /*0280*/  IMAD.WIDE R12, R0, 0x4, R12 ;  /* 0x00000004000c7825 */ /* 0x020fe200078e020c */
[----:B------:R-:W-:Y:S01]  /*0290*/  PRMT R15, R15, 0x9910, RZ ;  /* 0x000099100f0f7816 */ /* 0x000fe200000000ff */
[----:B------:R-:W3:Y:S02]  /*02a0*/  LDG.E.EL R32, desc[UR4][R32.64] ;  /* 0x0000000420207981 */ /* 0x000ee4000c2e1900 */
[----:B0-----:R-:W-:Y:S01]  /*02b0*/  IMAD.WIDE R20, R30, 0x4, R8 ;  /* 0x000000041e147825 */ /* 0x001fe200078e0208 */
[----:B------:R-:W-:Y:S01]  /*02c0*/  SHF.R.S32.HI R14, RZ, 0x5, R15 ;  /* 0x00000005ff0e7819 */ /* 0x000fe2000001140f */
[----:B------:R-:W3:Y:S01]  /*02d0*/  LDG.E.128 R24, desc[UR4][R12.64] ;  /* 0x000000040c187981 */ /* 0x000ee2000c1e1d00 */
[----:B------:R-:W-:-:S02]  /*02e0*/  SHF.R.S32.HI R3, RZ, 0xf, R3 ;  /* 0x0000000fff037819 */ /* 0x000fc40000011403 */
[----:B------:R-:W-:Y:S01]  /*02f0*/  PRMT R34, R14, 0x9910, RZ ;  /* 0x000099100e227816 */ /* 0x000fe200000000ff */
[----:B------:R-:W4:Y:S01]  /*0300*/  LDG.E.EL.128 R20, desc[UR4][R20.64] ;  /* 0x0000000414147981 */ /* 0x000f22000c2e1d00 */
[----:B-1----:R-:W-:Y:S02]  /*0310*/  IMAD.WIDE R16, R30, 0x4, R4 ;  /* 0x000000041e107825 */ /* 0x002fe400078e0204 */
[----:B------:R-:W-:Y:S01]  /*0320*/  LEA R34, R3, R34, 0x6 ;  /* 0x0000002203227211 */ /* 0x000fe200078e30ff */
[----:B------:R-:W5:Y:S04]  /*0330*/  LDG.E.128 R12, desc[UR4][R12.64+0x800] ;  /* 0x000800040c0c7981 */ /* 0x000f68000c1e1d00 */
[----:B------:R-:W4:Y:S01]  /*0340*/  LDG.E.EL.128 R16, desc[UR4][R16.64] ;  /* 0x0000000410107981 */ /* 0x000f22000c2e1d00 */
[----:B------:R-:W-:-:S06]  /*0350*/  IMAD.WIDE R36, R34, 0x4, R10 ;  /* 0x0000000422247825 */ /* 0x000fcc00078e020a */
[----:B------:R-:W5:Y:S01]  /*0360*/  LDG.E.EL R36, desc[UR4][R36.64] ;  /* 0x0000000424247981 */ /* 0x000f62000c2e1900 */
[----:B------:R-:W-:-:S05]  /*0370*/  IMAD.WIDE R38, R34, 0x4, R6 ;  /* 0x0000000422267825 */ /* 0x000fca00078e0206 */
[----:B------:R0:W5:Y:S01]  /*0380*/  LDG.E.EL R35, desc[UR4][R38.64] ;  /* 0x0000000426237981 */ /* 0x000162000c2e1900 */
[----:B------:R-:W-:-:S04]  /*0390*/  IMAD.WIDE R8, R29, 0x4, R8 ;  /* 0x000000041d087825 */ /* 0x000fc800078e0208 */
[----:B------:R-:W-:Y:S02]  /*03a0*/  IMAD.WIDE R4, R29, 0x4, R4 ;  /* 0x000000041d047825 */ /* 0x000fe400078e0204 */
[----:B------:R-:W5:Y:S01]  /*03b0*/  LDG.E.EL.128 R8, desc[UR4][R8.64] ;  /* 0x0000000408087981 */ /* 0x000f62000c2e1d00 */
[----:B------:R-:W-:Y:S01]  /*03c0*/  HFMA2.MMA R28, -RZ, RZ, 0.875, 0 ;  /* 0x3b000000ff1c7435 */ /* 0x000fe200000001ff */
[----:B0-----:R-:W0:Y:S02]  /*03d0*/  LDC.64 R38, c[0x0][0x258] ;  /* 0x00009600ff267b82 */ /* 0x001e240000000a00 */
[----:B------:R-:W5:Y:S07]  /*03e0*/  LDG.E.EL.128 R4, desc[UR4][R4.64] ;  /* 0x0000000404047981 */ /* 0x000f6e000c2e1d00 */
[----:B--2---:R-:W-:-:S06]  /*03f0*/  FFMA R33, R2, R28, 9.9999997473787516356e-06 ;  /* 0x3727c5ac02217423 */ /* 0x004fcc000000001c */
[----:B------:R-:W1:Y:S01]  /*0400*/  MUFU.RSQ R33, R33 ;  /* 0x0000002100217308 */ /* 0x000e620000001400 */
[----:B---3--:R-:W-:-:S04]  /*0410*/  FADD R24, R24, -R32 ;  /* 0x8000002018187221 */ /* 0x008fc80000000000 */
[----:B-1----:R-:W-:-:S04]  /*0420*/  FMUL R3, R33, R24 ;  /* 0x0000001821037220 */ /* 0x002fc80000400000 */
[----:B----4-:R-:W-:Y:S01]  /*0430*/  FFMA R2, R20, R3, R16 ;  /* 0x0000000314027223 */ /* 0x010fe20000000010 */
[--C-:B------:R-:W-:Y:S02]  /*0440*/  FADD R16, R25, -R32.reuse ;  /* 0x8000002019107221 */ /* 0x100fe40000000000 */
[----:B------:R-:W1:Y:S02]  /*0450*/  LDC.64 R24, c[0x0][0x250] ;  /* 0x00009400ff187b82 */ /* 0x000e640000000a00 */
[----:B------:R-:W-:Y:S01]  /*0460*/  FMUL R16, R33, R16 ;  /* 0x0000001021107220 */ /* 0x000fe20000400000 */
[--C-:B------:R-:W-:Y:S01]  /*0470*/  FADD R26, R26, -R32.reuse ;  /* 0x800000201a1a7221 */ /* 0x100fe20000000000 */
[----:B------:R-:W-:Y:S02]  /*0480*/  FADD R32, R27, -R32 ;  /* 0x800000201b207221 */ /* 0x000fe40000000000 */
[----:B------:R-:W-:Y:S01]  /*0490*/  FFMA R3, R21, R16, R17 ;  /* 0x0000001015037223 */ /* 0x000fe20000000011 */
[----:B-----5:R-:W-:Y:S01]  /*04a0*/  FFMA R16, R36, R28, 9.9999997473787516356e-06 ;  /* 0x3727c5ac24107423 */ /* 0x020fe2000000001c */
[C---:B------:R-:W-:Y:S01]  /*04b0*/  FMUL R17, R33.reuse, R26 ;  /* 0x0000001a21117220 */ /* 0x040fe20000400000 */
[----:B------:R-:W-:Y:S01]  /*04c0*/  FMUL R20, R33, R32 ;  /* 0x0000002021147220 */ /* 0x000fe20000400000 */
[----:B------:R-:W2:Y:S02]  /*04d0*/  LDC.64 R36, c[0x0][0x260] ;  /* 0x00009800ff247b82 */ /* 0x000ea40000000a00 */
[----:B------:R-:W-:Y:S01]  /*04e0*/  FFMA R32, R22, R17, R18 ;  /* 0x0000001116207223 */ /* 0x000fe20000000012 */
[----:B------:R-:W3:Y:S01]  /*04f0*/  MUFU.RSQ R16, R16 ;  /* 0x0000001000107308 */ /* 0x000ee20000001400 */
[----:B------:R-:W-:-:S04]  /*0500*/  FFMA R33, R23, R20, R19 ;  /* 0x0000001417217223 */ /* 0x000fc80000000013 */
[----:B------:R-:W4:Y:S08]  /*0510*/  LDC.64 R18, c[0x0][0x248] ;  /* 0x00009200ff127b82 */ /* 0x000f300000000a00 */
[----:B------:R-:W5:Y:S01]  /*0520*/  LDC.64 R22, c[0x0][0x240] ;  /* 0x00009000ff167b82 */ /* 0x000f620000000a00 */
[----:B-1----:R-:W-:-:S04]  /*0530*/  IMAD.WIDE R20, R31, 0x4, R24 ;  /* 0x000000041f147825 */ /* 0x002fc800078e0218 */
[--C-:B------:R-:W-:Y:S01]  /*0540*/  FADD R17, R12, -R35.reuse ;  /* 0x800000230c117221 */ /* 0x100fe20000000000 */
[----:B------:R-:W-:-:S03]  /*0550*/  FADD R13, R13, -R35 ;  /* 0x800000230d0d7221 */ /* 0x000fc60000000000 */
[----:B---3--:R-:W-:Y:S01]  /*0560*/  FMUL R17, R16, R17 ;  /* 0x0000001110117220 */ /* 0x008fe20000400000 */
[----:B------:R-:W3:Y:S01]  /*0570*/  LDG.E.EL R20, desc[UR4][R20.64] ;  /* 0x0000000414147981 */ /* 0x000ee2000c2e1900 */
[--C-:B------:R-:W-:Y:S02]  /*0580*/  FADD R15, R15, -R35.reuse ;  /* 0x800000230f0f7221 */ /* 0x100fe40000000000 */
[----:B------:R-:W-:Y:S01]  /*0590*/  FFMA R4, R8, R17, R4 ;  /* 0x0000001108047223 */ /* 0x000fe20000000004 */
[----:B------:R-:W-:Y:S01]  /*05a0*/  FADD R17, R14, -R35 ;  /* 0x800000230e117221 */ /* 0x000fe20000000000 */
[C---:B------:R-:W-:Y:S01]  /*05b0*/  FMUL R14, R16.reuse, R13 ;  /* 0x0000000d100e7220 */ /* 0x040fe20000400000 */
[----:B------:R-:W-:-:S03]  /*05c0*/  FMUL R8, R16, R15 ;  /* 0x0000000f10087220 */ /* 0x000fc60000400000 */
[----:B------:R-:W-:Y:S01]  /*05d0*/  FFMA R5, R9, R14, R5 ;  /* 0x0000000e09057223 */ /* 0x000fe20000000005 */
[----:B----4-:R-:W-:-:S04]  /*05e0*/  IMAD.WIDE R14, R31, 0x4, R18 ;  /* 0x000000041f0e7825 */ /* 0x010fc800078e0212 */
[----:B------:R-:W-:Y:S01]  /*05f0*/  FMUL R12, R16, R17 ;  /* 0x00000011100c7220 */ /* 0x000fe20000400000 */
[----:B------:R-:W-:Y:S01]  /*0600*/  IMAD.WIDE R18, R34, 0x4, R18 ;  /* 0x0000000422127825 */ /* 0x000fe200078e0212 */
[----:B------:R-:W4:Y:S03]  /*0610*/  LDG.E.EL R31, desc[UR4][R14.64] ;  /* 0x000000040e1f7981 */ /* 0x000f26000c2e1900 */
[----:B-----5:R-:W-:-:S04]  /*0620*/  IMAD.WIDE R22, R0, 0x4, R22 ;  /* 0x0000000400167825 */ /* 0x020fc800078e0216 */
[----:B------:R-:W-:Y:S01]  /*0630*/  FFMA R6, R10, R12, R6 ;  /* 0x0000000c0a067223 */ /* 0x000fe20000000006 */
[----:B------:R1:W5:Y:S01]  /*0640*/  LDG.E.EL R9, desc[UR4][R18.64] ;  /* 0x0000000412097981 */ /* 0x000362000c2e1900 */
[----:B------:R-:W-:-:S03]  /*0650*/  IMAD.WIDE R34, R34, 0x4, R24 ;  /* 0x0000000422227825 */ /* 0x000fc600078e0218 */
[----:B------:R-:W4:Y:S01]  /*0660*/  LDG.E.128 R24, desc[UR4][R22.64] ;  /* 0x0000000416187981 */ /* 0x000f22000c1e1d00 */
[----:B0-----:R-:W-:-:S03]  /*0670*/  IMAD.WIDE R12, R30, 0x4, R38 ;  /* 0x000000041e0c7825 */ /* 0x001fc600078e0226 */
[----:B------:R-:W5:Y:S01]  /*0680*/  LDG.E.EL R34, desc[UR4][R34.64] ;  /* 0x0000000422227981 */ /* 0x000f62000c2e1900 */
[----:B--2---:R-:W-:-:S03]  /*0690*/  IMAD.WIDE R16, R30, 0x4, R36 ;  /* 0x000000041e107825 */ /* 0x004fc600078e0224 */
[----:B------:R-:W2:Y:S04]  /*06a0*/  LDG.E.EL.128 R12, desc[UR4][R12.64] ;  /* 0x000000040c0c7981 */ /* 0x000ea8000c2e1d00 */
[----:B------:R-:W2:Y:S01]  /*06b0*/  LDG.E.EL.128 R16, desc[UR4][R16.64] ;  /* 0x0000000410107981 */ /* 0x000ea2000c2e1d00 */
[----:B------:R-:W-:-:S04]  /*06c0*/  IMAD.WIDE R38, R29, 0x4, R38 ;  /* 0x000000041d267825 */ /* 0x000fc800078e0226 */
[----:B------:R-:W-:-:S04]  /*06d0*/  IMAD.WIDE R36, R29, 0x4, R36 ;  /* 0x000000041d247825 */ /* 0x000fc800078e0224 */
[----:B---3--:R-:W-:-:S06]  /*06e0*/  FFMA R10, R20, R28, 9.9999997473787516356e-06 ;  /* 0x3727c5ac140a7423 */ /* 0x008fcc000000001c */
[----:B------:R-:W0:Y:S01]  /*06f0*/  MUFU.RSQ R10, R10 ;  /* 0x0000000a000a7308 */ /* 0x000e220000001400 */
[--C-:B----4-:R-:W-:Y:S01]  /*0700*/  FADD R21, R24, -R31.reuse ;  /* 0x8000001f18157221 */ /* 0x110fe20000000000 */
[----:B------:R-:W-:-:S03]  /*0710*/  FADD R27, R27, -R31 ;  /* 0x8000001f1b1b7221 */ /* 0x000fc60000000000 */
[C---:B0-----:R-:W-:Y:S01]  /*0720*/  FMUL R21, R10.reuse, R21 ;  /* 0x000000150a157220 */ /* 0x041fe20000400000 */
[----:B------:R-:W-:-:S03]  /*0730*/  FMUL R20, R10, R27 ;  /* 0x0000001b0a147220 */ /* 0x000fc60000400000 */
[----:B--2---:R-:W-:Y:S01]  /*0740*/  FFMA R12, R12, R21, R16 ;  /* 0x000000150c0c7223 */ /* 0x004fe20000000010 */
[----:B------:R-:W-:Y:S02]  /*0750*/  FFMA R15, R15, R20, R19 ;  /* 0x000000140f0f7223 */ /* 0x000fe40000000013 */
[----:B------:R-:W2:Y:S01]  /*0760*/  LDG.E.128 R20, desc[UR4][R22.64+0x800] ;  /* 0x0008000416147981 */ /* 0x000ea2000c1e1d00 */
[----:B-----5:R-:W-:Y:S01]  /*0770*/  FFMA R34, R34, R28, 9.9999997473787516356e-06 ;  /* 0x3727c5ac22227423 */ /* 0x020fe2000000001c */
[--C-:B------:R-:W-:Y:S01]  /*0780*/  FADD R16, R25, -R31.reuse ;  /* 0x8000001f19107221 */ /* 0x100fe20000000000 */
[----:B-1----:R-:W-:Y:S02]  /*0790*/  FADD R19, R26, -R31 ;  /* 0x8000001f1a137221 */ /* 0x002fe40000000000 */
[----:B------:R-:W3:Y:S04]  /*07a0*/  LDG.E.EL.128 R24, desc[UR4][R38.64] ;  /* 0x0000000426187981 */ /* 0x000ee8000c2e1d00 */
[----:B------:R-:W3:Y:S01]  /*07b0*/  LDG.E.EL.128 R28, desc[UR4][R36.64] ;  /* 0x00000004241c7981 */ /* 0x000ee2000c2e1d00 */
[----:B------:R-:W-:Y:S01]  /*07c0*/  FMUL R16, R10, R16 ;  /* 0x000000100a107220 */ /* 0x000fe20000400000 */
[----:B------:R-:W0:Y:S03]  /*07d0*/  MUFU.RSQ R34, R34 ;  /* 0x0000002200227308 */ /* 0x000e260000001400 */
[----:B------:R-:W-:Y:S01]  /*07e0*/  FFMA R16, R13, R16, R17 ;  /* 0x000000100d107223 */ /* 0x000fe20000000011 */
[----:B------:R-:W-:Y:S01]  /*07f0*/  FFMA R7, R11, R8, R7 ;  /* 0x000000080b077223 */ /* 0x000fe20000000007 */
[----:B------:R-:W-:Y:S01]  /*0800*/  FSETP.GEU.AND P5, PT, R2, -R12, PT ;  /* 0x8000000c0200720b */ /* 0x000fe20003fae000 */
[----:B------:R-:W-:Y:S01]  /*0810*/  FADD R12, R12, R2 ;  /* 0x000000020c0c7221 */ /* 0x000fe20000000000 */
[----:B------:R-:W-:Y:S01]  /*0820*/  FADD R8, R16, R3 ;  /* 0x0000000310087221 */ /* 0x000fe20000000000 */
[----:B------:R-:W-:-:S02]  /*0830*/  FSETP.GEU.AND P4, PT, R3, -R16, PT ;  /* 0x800000100300720b */ /* 0x000fc40003f8e000 */
[----:B------:R-:W1:Y:S01]  /*0840*/  LDC.64 R2, c[0x0][0x210] ;  /* 0x00008400ff027b82 */ /* 0x000e620000000a00 */
[----:B------:R-:W-:Y:S01]  /*0850*/  FMUL R11, R10, R19 ;  /* 0x000000130a0b7220 */ /* 0x000fe20000400000 */
[----:B------:R-:W-:-:S03]  /*0860*/  FSETP.GEU.AND P6, PT, R33, -R15, PT ;  /* 0x8000000f2100720b */ /* 0x000fc60003fce000 */
[----:B------:R-:W-:Y:S01]  /*0870*/  FFMA R11, R14, R11, R18 ;  /* 0x0000000b0e0b7223 */ /* 0x000fe20000000012 */
[----:B------:R-:W-:-:S04]  /*0880*/  FADD R15, R15, R33 ;  /* 0x000000210f0f7221 */ /* 0x000fc80000000000 */
[----:B------:R-:W-:Y:S02]  /*0890*/  FSETP.GEU.AND P3, PT, R32, -R11, PT ;  /* 0x8000000b2000720b */ /* 0x000fe40003f6e000 */
[----:B------:R-:W-:Y:S01]  /*08a0*/  FSEL R15, R15, RZ, P6 ;  /* 0x000000ff0f0f7208 */ /* 0x000fe20003000000 */
[----:B------:R-:W-:Y:S01]  /*08b0*/  FADD R11, R11, R32 ;  /* 0x000000200b0b7221 */ /* 0x000fe20000000000 */
[----:B------:R-:W-:Y:S01]  /*08c0*/  FSEL R12, R12, RZ, P5 ;  /* 0x000000ff0c0c7208 */ /* 0x000fe20002800000 */
[----:B-1----:R-:W-:-:S04]  /*08d0*/  IMAD.WIDE R2, R0, 0x4, R2 ;  /* 0x0000000400027825 */ /* 0x002fc800078e0202 */
[--C-:B--2---:R-:W-:Y:S01]  /*08e0*/  FADD R23, R23, -R9.reuse ;  /* 0x8000000917177221 */ /* 0x104fe20000000000 */
[--C-:B------:R-:W-:Y:S01]  /*08f0*/  FADD R13, R20, -R9.reuse ;  /* 0x80000009140d7221 */ /* 0x100fe20000000000 */
[--C-:B------:R-:W-:Y:S01]  /*0900*/  FADD R21, R21, -R9.reuse ;  /* 0x8000000915157221 */ /* 0x100fe20000000000 */
[----:B------:R-:W-:Y:S01]  /*0910*/  FADD R9, R22, -R9 ;  /* 0x8000000916097221 */ /* 0x000fe20000000000 */
[C---:B0-----:R-:W-:Y:S01]  /*0920*/  FMUL R14, R34.reuse, R23 ;  /* 0x00000017220e7220 */ /* 0x041fe20000400000 */
[C---:B------:R-:W-:Y:S01]  /*0930*/  FMUL R13, R34.reuse, R13 ;  /* 0x0000000d220d7220 */ /* 0x040fe20000400000 */
[C---:B------:R-:W-:Y:S01]  /*0940*/  FMUL R10, R34.reuse, R21 ;  /* 0x00000015220a7220 */ /* 0x040fe20000400000 */
[----:B------:R-:W-:Y:S01]  /*0950*/  FMUL R9, R34, R9 ;  /* 0x0000000922097220 */ /* 0x000fe20000400000 */
[----:B---3--:R-:W-:Y:S01]  /*0960*/  FFMA R14, R27, R14, R31 ;  /* 0x0000000e1b0e7223 */ /* 0x008fe2000000001f */
[----:B------:R-:W-:Y:S01]  /*0970*/  FFMA R13, R24, R13, R28 ;  /* 0x0000000d180d7223 */ /* 0x000fe2000000001c */
[----:B------:R-:W-:Y:S01]  /*0980*/  FFMA R10, R25, R10, R29 ;  /* 0x0000000a190a7223 */ /* 0x000fe2000000001d */
[----:B------:R-:W-:-:S02]  /*0990*/  FFMA R9, R26, R9, R30 ;  /* 0x000000091a097223 */ /* 0x000fc4000000001e */
[----:B------:R-:W-:Y:S01]  /*09a0*/  FSETP.GEU.AND P2, PT, R7, -R14, PT ;  /* 0x8000000e0700720b */ /* 0x000fe20003f4e000 */
[----:B------:R-:W-:Y:S01]  /*09b0*/  FADD R7, R14, R7 ;  /* 0x000000070e077221 */ /* 0x000fe20000000000 */
[----:B------:R-:W-:Y:S01]  /*09c0*/  FSETP.GEU.AND P1, PT, R4, -R13, PT ;  /* 0x8000000d0400720b */ /* 0x000fe20003f2e000 */
[----:B------:R-:W-:Y:S01]  /*09d0*/  FADD R4, R13, R4 ;  /* 0x000000040d047221 */ /* 0x000fe20000000000 */
[----:B------:R-:W-:Y:S01]  /*09e0*/  FSETP.GEU.AND P0, PT, R5, -R10, PT ;  /* 0x8000000a0500720b */ /* 0x000fe20003f0e000 */
[----:B------:R-:W-:Y:S01]  /*09f0*/  FADD R5, R10, R5 ;  /* 0x000000050a057221 */ /* 0x000fe20000000000 */
[----:B------:R-:W-:Y:S01]  /*0a00*/  FSETP.GEU.AND P6, PT, R6, -R9, PT ;  /* 0x800000090600720b */ /* 0x000fe20003fce000 */
[----:B------:R-:W-:Y:S01]  /*0a10*/  FADD R6, R9, R6 ;  /* 0x0000000609067221 */ /* 0x000fe20000000000 */
[----:B------:R-:W-:Y:S02]  /*0a20*/  FSEL R13, R8, RZ, P4 ;  /* 0x000000ff080d7208 */ /* 0x000fe40002000000 */
[----:B------:R-:W-:-:S02]  /*0a30*/  FSEL R14, R11, RZ, P3 ;  /* 0x000000ff0b0e7208 */ /* 0x000fc40001800000 */
[----:B------:R-:W-:Y:S02]  /*0a40*/  FSEL R7, R7, RZ, P2 ;  /* 0x000000ff07077208 */ /* 0x000fe40001000000 */
[----:B------:R-:W-:Y:S02]  /*0a50*/  FSEL R4, R4, RZ, P1 ;  /* 0x000000ff04047208 */ /* 0x000fe40000800000 */
[----:B------:R-:W-:Y:S02]  /*0a60*/  FSEL R5, R5, RZ, P0 ;  /* 0x000000ff05057208 */ /* 0x000fe40000000000 */
[----:B------:R-:W-:Y:S01]  /*0a70*/  FSEL R6, R6, RZ, P6 ;  /* 0x000000ff06067208 */ /* 0x000fe20003000000 */
[----:B------:R-:W-:Y:S04]  /*0a80*/  STG.E.128 desc[UR4][R2.64], R12 ;  /* 0x0000000c02007986 */ /* 0x000fe8000c101d04 */
[----:B------:R-:W-:Y:S01]  /*0a90*/  STG.E.128 desc[UR4][R2.64+0x800], R4 ;  /* 0x0008000402007986 */ /* 0x000fe2000c101d04 */
[----:B------:R-:W-:Y:S05]  /*0aa0*/  EXIT ;  /* 0x000000000000794d */ /* 0x000fea0003800000 */
.L_x_0:
[----:B------:R-:W-:-:S00]  /*0ab0*/  BRA `(.L_x_0) ;  /* 0xfffffffc00fc7947 */ /* 0x000fc0000383ffff */
[----:B------:R-:W-:-:S00]  /*0ac0*/  NOP ;  /* 0x0000000000007918 */ /* 0x000fc00000000000 */
        /* <DEDUP_REMOVED lines=11> */
.L_x_1:


//--------------------- .nv.global.init           --------------------------
	.section	.nv.global.init,"aw",@progbits
.nv.global.init:
	.type		_$_str,@object
	.size		_$_str,(.L_0 - _$_str)
_$_str:
        /*0000*/ 	.byte	0x5f, 0x5f, 0x43, 0x55, 0x44, 0x41, 0x5f, 0x46, 0x54, 0x5a, 0x00
.L_0:


//--------------------- .nv.constant0.triton_poi_fused_add_native_group_norm_relu_36 --------------------------
	.section	.nv.constant0.triton_poi_fused_add_native_group_norm_relu_36,"a",@progbits
	.sectionflags	@""
	.align	4
.nv.constant0.triton_poi_fused_add_native_group_norm_relu_36:
	.zero		620
